	.headerflags	@"EF_CUDA_TEXMODE_UNIFIED EF_CUDA_64BIT_ADDRESS EF_CUDA_SM86 EF_CUDA_VIRTUAL_SM(EF_CUDA_SM86)"
	.elftype	@"ET_EXEC"


//--------------------- .nv.info                  --------------------------
	.section	.nv.info,"",@"SHT_CUDA_INFO"
	.align	4


	//----- nvinfo : EIATTR_REGCOUNT
	.align		4
        /*0000*/ 	.byte	0x04, 0x2f
        /*0002*/ 	.short	(.L_1 - .L_0)
	.align		4
.L_0:
        /*0004*/ 	.word	index@(triton_poi_fused_add_mul_18)
        /*0008*/ 	.word	0x00000017


	//----- nvinfo : EIATTR_MIN_STACK_SIZE
	.align		4
.L_1:
        /*000c*/ 	.byte	0x04, 0x12
        /*000e*/ 	.short	(.L_3 - .L_2)
	.align		4
.L_2:
        /*0010*/ 	.word	index@(triton_poi_fused_add_mul_18)
        /*0014*/ 	.word	0x00000000


	//----- nvinfo : EIATTR_FRAME_SIZE
	.align		4
.L_3:
        /*0018*/ 	.byte	0x04, 0x11
        /*001a*/ 	.short	(.L_5 - .L_4)
	.align		4
.L_4:
        /*001c*/ 	.word	index@(triton_poi_fused_add_mul_18)
        /*0020*/ 	.word	0x00000000


	//----- nvinfo : EIATTR_MIN_STACK_SIZE
	.align		4
.L_5:
        /*0024*/ 	.byte	0x04, 0x12
        /*0026*/ 	.short	(.L_7 - .L_6)
	.align		4
.L_6:
        /*0028*/ 	.word	index@(triton_poi_fused_add_mul_18)
        /*002c*/ 	.word	0x00000000
.L_7:


//--------------------- .nv.info.triton_poi_fused_add_mul_18 --------------------------
	.section	.nv.info.triton_poi_fused_add_mul_18,"",@"SHT_CUDA_INFO"
	.sectionflags	@""
	.align	4


	//----- nvinfo : EIATTR_CUDA_API_VERSION
	.align		4
        /*0000*/ 	.byte	0x04, 0x37
        /*0002*/ 	.short	(.L_9 - .L_8)
.L_8:
        /*0004*/ 	.word	0x0000007c


	//----- nvinfo : EIATTR_SW2861232_WAR
	.align		4
.L_9:
        /*0008*/ 	.byte	0x01, 0x35
	.zero		2


	//----- nvinfo : EIATTR_PARAM_CBANK
	.align		4
        /*000c*/ 	.byte	0x04, 0x0a
        /*000e*/ 	.short	(.L_11 - .L_10)
	.align		4
.L_10:
        /*0010*/ 	.word	index@(.nv.constant0.triton_poi_fused_add_mul_18)
        /*0014*/ 	.short	0x0160
        /*0016*/ 	.short	0x0050


	//----- nvinfo : EIATTR_CBANK_PARAM_SIZE
	.align		4
.L_11:
        /*0018*/ 	.byte	0x03, 0x19
        /*001a*/ 	.short	0x0050


	//----- nvinfo : EIATTR_KPARAM_INFO
	.align		4
        /*001c*/ 	.byte	0x04, 0x17
        /*001e*/ 	.short	(.L_13 - .L_12)
.L_12:
        /*0020*/ 	.word	0x00000000
        /*0024*/ 	.short	0x0009
        /*0026*/ 	.short	0x0048
        /*0028*/ 	.byte	0x00, 0xf4, 0x21, 0x00


	//----- nvinfo : EIATTR_KPARAM_INFO
	.align		4
.L_13:
        /*002c*/ 	.byte	0x04, 0x17
        /*002e*/ 	.short	(.L_15 - .L_14)
.L_14:
        /*0030*/ 	.word	0x00000000
        /*0034*/ 	.short	0x0008
        /*0036*/ 	.short	0x0040
        /*0038*/ 	.byte	0x00, 0xf0, 0x11, 0x00


	//----- nvinfo : EIATTR_KPARAM_INFO
	.align		4
.L_15:
        /*003c*/ 	.byte	0x04, 0x17
        /*003e*/ 	.short	(.L_17 - .L_16)
.L_16:
        /*0040*/ 	.word	0x00000000
        /*0044*/ 	.short	0x0007
        /*0046*/ 	.short	0x0038
        /*0048*/ 	.byte	0x00, 0xf4, 0x21, 0x00


	//----- nvinfo : EIATTR_KPARAM_INFO
	.align		4
.L_17:
        /*004c*/ 	.byte	0x04, 0x17
        /*004e*/ 	.short	(.L_19 - .L_18)
.L_18:
        /*0050*/ 	.word	0x00000000
        /*0054*/ 	.short	0x0006
        /*0056*/ 	.short	0x0030
        /*0058*/ 	.byte	0x00, 0xf4, 0x21, 0x00


	//----- nvinfo : EIATTR_KPARAM_INFO
	.align		4
.L_19:
        /*005c*/ 	.byte	0x04, 0x17
        /*005e*/ 	.short	(.L_21 - .L_20)
.L_20:
        /*0060*/ 	.word	0x00000000
        /*0064*/ 	.short	0x0005
        /*0066*/ 	.short	0x0028
        /*0068*/ 	.byte	0x00, 0xf4, 0x21, 0x00


	//----- nvinfo : EIATTR_KPARAM_INFO
	.align		4
.L_21:
        /*006c*/ 	.byte	0x04, 0x17
        /*006e*/ 	.short	(.L_23 - .L_22)
.L_22:
        /*0070*/ 	.word	0x00000000
        /*0074*/ 	.short	0x0004
        /*0076*/ 	.short	0x0020
        /*0078*/ 	.byte	0x00, 0xf4, 0x21, 0x00


	//----- nvinfo : EIATTR_KPARAM_INFO
	.align		4
.L_23:
        /*007c*/ 	.byte	0x04, 0x17
        /*007e*/ 	.short	(.L_25 - .L_24)
.L_24:
        /*0080*/ 	.word	0x00000000
        /*0084*/ 	.short	0x0003
        /*0086*/ 	.short	0x0018
        /*0088*/ 	.byte	0x00, 0xf4, 0x21, 0x00


	//----- nvinfo : EIATTR_KPARAM_INFO
	.align		4
.L_25:
        /*008c*/ 	.byte	0x04, 0x17
        /*008e*/ 	.short	(.L_27 - .L_26)
.L_26:
        /*0090*/ 	.word	0x00000000
        /*0094*/ 	.short	0x0002
        /*0096*/ 	.short	0x0010
        /*0098*/ 	.byte	0x00, 0xf4, 0x21, 0x00


	//----- nvinfo : EIATTR_KPARAM_INFO
	.align		4
.L_27:
        /*009c*/ 	.byte	0x04, 0x17
        /*009e*/ 	.short	(.L_29 - .L_28)
.L_28:
        /*00a0*/ 	.word	0x00000000
        /*00a4*/ 	.short	0x0001
        /*00a6*/ 	.short	0x0008
        /*00a8*/ 	.byte	0x00, 0xf4, 0x21, 0x00


	//----- nvinfo : EIATTR_KPARAM_INFO
	.align		4
.L_29:
        /*00ac*/ 	.byte	0x04, 0x17
        /*00ae*/ 	.short	(.L_31 - .L_30)
.L_30:
        /*00b0*/ 	.word	0x00000000
        /*00b4*/ 	.short	0x0000
        /*00b6*/ 	.short	0x0000
        /*00b8*/ 	.byte	0x00, 0xf4, 0x21, 0x00


	//----- nvinfo : EIATTR_MAXREG_COUNT
	.align		4
.L_31:
        /*00bc*/ 	.byte	0x03, 0x1b
        /*00be*/ 	.short	0x00ff


	//----- nvinfo : EIATTR_EXIT_INSTR_OFFSETS
	.align		4
        /*00c0*/ 	.byte	0x04, 0x1c
        /*00c2*/ 	.short	(.L_33 - .L_32)


	//   ....[0]....
.L_32:
        /*00c4*/ 	.word	0x00000550


	//----- nvinfo : EIATTR_REQNTID
	.align		4
.L_33:
        /*00c8*/ 	.byte	0x04, 0x10
        /*00ca*/ 	.short	(.L_35 - .L_34)
.L_34:
        /*00cc*/ 	.word	0x00000100
        /*00d0*/ 	.word	0x00000001
        /*00d4*/ 	.word	0x00000001
.L_35:


//--------------------- .nv.callgraph             --------------------------
	.section	.nv.callgraph,"",@"SHT_CUDA_CALLGRAPH"
	.align	4
	.sectionentsize	8
	.align		4
        /*0000*/ 	.word	0x00000000
	.align		4
        /*0004*/ 	.word	0xffffffff
	.align		4
        /*0008*/ 	.word	0x00000000
	.align		4
        /*000c*/ 	.word	0xfffffffe
	.align		4
        /*0010*/ 	.word	0x00000000
	.align		4
        /*0014*/ 	.word	0xfffffffd
	.align		4
        /*0018*/ 	.word	0x00000000
	.align		4
        /*001c*/ 	.word	0xfffffffc


//--------------------- .nv.rel.action            --------------------------
	.section	.nv.rel.action,"",@"SHT_CUDA_RELOCINFO"
	.align	8
	.sectionentsize	8
        /*0000*/ 	.byte	0x73, 0x00, 0x00, 0x00, 0x00, 0x00, 0x00, 0x00, 0x00, 0x00, 0x00, 0x11, 0x25, 0x00, 0x05, 0x36


//--------------------- .nv.constant0.triton_poi_fused_add_mul_18 --------------------------
	.section	.nv.constant0.triton_poi_fused_add_mul_18,"a",@progbits
	.sectionflags	@""
	.align	4
.nv.constant0.triton_poi_fused_add_mul_18:
	.zero		432


//--------------------- .text.triton_poi_fused_add_mul_18 --------------------------
	.section	.text.triton_poi_fused_add_mul_18,"ax",@progbits
	.sectioninfo	@"SHI_REGISTERS=23"
	.align	128
        .global         triton_poi_fused_add_mul_18
        .type           triton_poi_fused_add_mul_18,@function
        .size           triton_poi_fused_add_mul_18,(.L_x_1 - triton_poi_fused_add_mul_18)
        .other          triton_poi_fused_add_mul_18,@"STO_CUDA_ENTRY STV_DEFAULT"
triton_poi_fused_add_mul_18:
.text.triton_poi_fused_add_mul_18:
[----:B------:R-:W-:Y:S02]  /*0000*/  IMAD.MOV.U32 R1, RZ, RZ, c[0x0][0x28] ;  /* 0x00000a00ff017624 */ /* 0x000fe400078e00ff */
[----:B------:R-:W0:Y:S01]  /*0010*/  S2R R0, SR_TID.X ;  /* 0x0000000000007919 */ /* 0x000e220000002100 */
[----:B------:R-:W-:Y:S01]  /*0020*/  IMAD.MOV.U32 R9, RZ, RZ, 0x2 ;  /* 0x00000002ff097424 */ /* 0x000fe200078e00ff */
[----:B------:R-:W-:Y:S02]  /*0030*/  ULDC.64 UR4, c[0x0][0x118] ;  /* 0x0000460000047ab9 */ /* 0x000fe40000000a00 */
[----:B------:R-:W1:Y:S01]  /*0040*/  S2R R3, SR_CTAID.X ;  /* 0x0000000000037919 */ /* 0x000e620000002500 */
[----:B0-----:R-:W-:-:S05]  /*0050*/  IMAD.SHL.U32 R0, R0, 0x2, RZ ;  /* 0x0000000200007824 */ /* 0x001fca00078e00ff */
[----:B------:R-:W-:-:S04]  /*0060*/  LOP3.LUT R0, R0, 0x1fe, RZ, 0xc0, !PT ;  /* 0x000001fe00007812 */ /* 0x000fc800078ec0ff */
[----:B-1----:R-:W-:-:S05]  /*0070*/  LEA R0, R3, R0, 0x9 ;  /* 0x0000000003007211 */ /* 0x002fca00078e48ff */
[----:B------:R-:W-:-:S05]  /*0080*/  IMAD.HI R2, R0, 0x2aaaaaab, RZ ;  /* 0x2aaaaaab00027827 */ /* 0x000fca00078e02ff */
[----:B------:R-:W-:-:S04]  /*0090*/  SHF.R.U32.HI R3, RZ, 0x1f, R2 ;  /* 0x0000001fff037819 */ /* 0x000fc80000011602 */
[----:B------:R-:W-:-:S05]  /*00a0*/  LEA.HI.SX32 R3, R2, R3, 0x17 ;  /* 0x0000000302037211 */ /* 0x000fca00078fbaff */
[----:B------:R-:W-:-:S05]  /*00b0*/  IMAD.WIDE R6, R3, R9, c[0x0][0x180] ;  /* 0x0000600003067625 */ /* 0x000fca00078e0209 */
[----:B------:R0:W2:Y:S01]  /*00c0*/  LDG.E.EL.U16 R18, [R6.64] ;  /* 0x0000000406127981 */ /* 0x0000a2000c2e1500 */
[----:B------:R-:W-:-:S06]  /*00d0*/  IMAD.WIDE R10, R3, R9, c[0x0][0x188] ;  /* 0x00006200030a7625 */ /* 0x000fcc00078e0209 */
[----:B------:R1:W3:Y:S01]  /*00e0*/  LDG.E.EL.U16 R11, [R10.64] ;  /* 0x000000040a0b7981 */ /* 0x0002e2000c2e1500 */
[----:B------:R-:W-:Y:S02]  /*00f0*/  IMAD R16, R3, -0xc00, R0 ;  /* 0xfffff40003107824 */ /* 0x000fe400078e0200 */
[----:B------:R-:W-:-:S03]  /*0100*/  IMAD.MOV.U32 R5, RZ, RZ, 0x4 ;  /* 0x00000004ff057424 */ /* 0x000fc600078e00ff */
[----:B------:R-:W-:Y:S01]  /*0110*/  IADD3 R4, R16, 0x3c00, RZ ;  /* 0x00003c0010047810 */ /* 0x000fe20007ffe0ff */
[----:B------:R-:W-:-:S04]  /*0120*/  IMAD.WIDE R2, R0, R5, c[0x0][0x178] ;  /* 0x00005e0000027625 */ /* 0x000fc800078e0205 */
[C---:B------:R-:W-:Y:S02]  /*0130*/  IMAD.WIDE.U32 R12, R4.reuse, R9, c[0x0][0x170] ;  /* 0x00005c00040c7625 */ /* 0x040fe400078e0009 */
[----:B------:R-:W4:Y:S02]  /*0140*/  LDG.E.64 R2, [R2.64] ;  /* 0x0000000402027981 */ /* 0x000f24000c1e1b00 */
[----:B------:R-:W-:Y:S02]  /*0150*/  IMAD.WIDE.U32 R4, R4, R5, c[0x0][0x168] ;  /* 0x00005a0004047625 */ /* 0x000fe400078e0005 */
[----:B------:R5:W4:Y:S02]  /*0160*/  LDG.E.EL R8, [R12.64] ;  /* 0x000000040c087981 */ /* 0x000b24000c2e1900 */
[CC--:B------:R-:W-:Y:S02]  /*0170*/  IMAD.WIDE R14, R16.reuse, R9.reuse, c[0x0][0x190] ;  /* 0x00006400100e7625 */ /* 0x0c0fe400078e0209 */
[----:B------:R-:W4:Y:S02]  /*0180*/  LDG.E.EL.64 R4, [R4.64] ;  /* 0x0000000404047981 */ /* 0x000f24000c2e1b00 */
[----:B------:R-:W-:-:S02]  /*0190*/  IMAD.WIDE R16, R16, R9, c[0x0][0x198] ;  /* 0x0000660010107625 */ /* 0x000fc400078e0209 */
[----:B-1----:R-:W4:Y:S02]  /*01a0*/  LDG.E.EL R10, [R14.64] ;  /* 0x000000040e0a7981 */ /* 0x002f24000c2e1900 */
[----:B0-----:R-:W-:Y:S02]  /*01b0*/  IMAD.WIDE R6, R0, R9, c[0x0][0x160] ;  /* 0x0000580000067625 */ /* 0x001fe400078e0209 */
[----:B------:R-:W4:Y:S04]  /*01c0*/  LDG.E.EL R9, [R16.64] ;  /* 0x0000000410097981 */ /* 0x000f28000c2e1900 */
[----:B------:R-:W4:Y:S01]  /*01d0*/  LDG.E R0, [R6.64] ;  /* 0x0000000406007981 */ /* 0x000f22000c1e1900 */
[C---:B--2---:R-:W-:Y:S01]  /*01e0*/  SHF.L.U32 R20, R18.reuse, 0x10, RZ ;  /* 0x0000001012147819 */ /* 0x044fe200000006ff */
[----:B------:R-:W-:-:S03]  /*01f0*/  IMAD.U32 R19, R18, 0x10000, RZ ;  /* 0x0001000012137824 */ /* 0x000fc600078e00ff */
[----:B------:R-:W-:Y:S02]  /*0200*/  FSETP.GE.AND P1, PT, R20, RZ, PT ;  /* 0x000000ff1400720b */ /* 0x000fe40003f26000 */
[----:B------:R-:W-:Y:S02]  /*0210*/  FSETP.GE.AND P0, PT, R19, RZ, PT ;  /* 0x000000ff1300720b */ /* 0x000fe40003f06000 */
[C---:B-----5:R-:W-:Y:S01]  /*0220*/  SEL R12, R18.reuse, RZ, !P1 ;  /* 0x000000ff120c7207 */ /* 0x060fe20004800000 */
[----:B---3--:R-:W-:Y:S01]  /*0230*/  IMAD.U32 R13, R11, 0x10000, RZ ;  /* 0x000100000b0d7824 */ /* 0x008fe200078e00ff */
[----:B------:R-:W-:Y:S02]  /*0240*/  SEL R18, R18, RZ, !P0 ;  /* 0x000000ff12127207 */ /* 0x000fe40004000000 */
[----:B------:R-:W-:Y:S02]  /*0250*/  SHF.L.U32 R12, R12, 0x10, RZ ;  /* 0x000000100c0c7819 */ /* 0x000fe400000006ff */
[----:B------:R-:W-:Y:S01]  /*0260*/  FSETP.GTU.AND P0, PT, R13, RZ, PT ;  /* 0x000000ff0d00720b */ /* 0x000fe20003f0c000 */
[----:B------:R-:W-:-:S02]  /*0270*/  IMAD.U32 R18, R18, 0x10000, RZ ;  /* 0x0001000012127824 */ /* 0x000fc400078e00ff */
[----:B------:R-:W-:Y:S01]  /*0280*/  FADD R12, RZ, -R12 ;  /* 0x8000000cff0c7221 */ /* 0x000fe20000000000 */
[----:B------:R-:W-:Y:S01]  /*0290*/  FSETP.GTU.AND P2, PT, R13, RZ, PT ;  /* 0x000000ff0d00720b */ /* 0x000fe20003f4c000 */
[----:B------:R-:W-:Y:S01]  /*02a0*/  FADD R18, RZ, -R18 ;  /* 0x80000012ff127221 */ /* 0x000fe20000000000 */
[----:B------:R-:W-:Y:S02]  /*02b0*/  SEL R13, R11, RZ, P0 ;  /* 0x000000ff0b0d7207 */ /* 0x000fe40000000000 */
[----:B------:R-:W-:Y:S02]  /*02c0*/  FSETP.NAN.AND P0, PT, R12, R12, PT ;  /* 0x0000000c0c00720b */ /* 0x000fe40003f08000 */
[----:B------:R-:W-:Y:S01]  /*02d0*/  FSETP.NAN.AND P1, PT, R18, R18, PT ;  /* 0x000000121200720b */ /* 0x000fe20003f28000 */
[----:B------:R-:W-:Y:S01]  /*02e0*/  IMAD.U32 R13, R13, 0x10000, RZ ;  /* 0x000100000d0d7824 */ /* 0x000fe200078e00ff */
[----:B------:R-:W-:-:S04]  /*02f0*/  SEL R11, R11, RZ, P2 ;  /* 0x000000ff0b0b7207 */ /* 0x000fc80001000000 */
[----:B------:R-:W-:Y:S02]  /*0300*/  FSETP.GT.AND P3, PT, R12, R13, PT ;  /* 0x0000000d0c00720b */ /* 0x000fe40003f64000 */
[----:B------:R-:W-:-:S03]  /*0310*/  SHF.L.U32 R11, R11, 0x10, RZ ;  /* 0x000000100b0b7819 */ /* 0x000fc600000006ff */
[----:B------:R-:W-:Y:S02]  /*0320*/  @!P0 FSEL R12, R12, R13, P3 ;  /* 0x0000000d0c0c8208 */ /* 0x000fe40001800000 */
[----:B------:R-:W-:-:S03]  /*0330*/  FSETP.GT.AND P2, PT, R18, R11, PT ;  /* 0x0000000b1200720b */ /* 0x000fc60003f44000 */
[----:B------:R-:W-:Y:S01]  /*0340*/  FMUL R12, R12, 0.0078740157186985015869 ;  /* 0x3c0102040c0c7820 */ /* 0x000fe20000400000 */
[----:B------:R-:W-:-:S04]  /*0350*/  @!P1 FSEL R18, R18, R11, P2 ;  /* 0x0000000b12129208 */ /* 0x000fc80001000000 */
[----:B------:R-:W-:Y:S01]  /*0360*/  FSETP.GT.AND P0, PT, R12, 9.9999997473787516356e-06, PT ;  /* 0x3727c5ac0c00780b */ /* 0x000fe20003f04000 */
[----:B------:R-:W-:Y:S01]  /*0370*/  FMUL R13, R18, 0.0078740157186985015869 ;  /* 0x3c010204120d7820 */ /* 0x000fe20000400000 */
[----:B------:R-:W-:-:S04]  /*0380*/  FSETP.NAN.AND P2, PT, R12, R12, PT ;  /* 0x0000000c0c00720b */ /* 0x000fc80003f48000 */
[C---:B------:R-:W-:Y:S02]  /*0390*/  FSETP.GT.AND P1, PT, R13.reuse, 9.9999997473787516356e-06, PT ;  /* 0x3727c5ac0d00780b */ /* 0x040fe40003f24000 */
[----:B----4-:R-:W-:Y:S02]  /*03a0*/  I2FP.F32.S32 R11, R2 ;  /* 0x00000002000b7245 */ /* 0x010fe40000201400 */
[----:B------:R-:W-:Y:S02]  /*03b0*/  FSETP.NAN.AND P3, PT, R13, R13, PT ;  /* 0x0000000d0d00720b */ /* 0x000fe40003f68000 */
[----:B------:R-:W-:Y:S02]  /*03c0*/  I2FP.F32.S32 R2, R3 ;  /* 0x0000000300027245 */ /* 0x000fe40000201400 */
[----:B------:R-:W-:Y:S01]  /*03d0*/  @!P0 FSEL R12, R12, 9.9999997473787516356e-06, P2 ;  /* 0x3727c5ac0c0c8808 */ /* 0x000fe20001000000 */
[C---:B------:R-:W-:Y:S01]  /*03e0*/  IMAD.U32 R3, R8.reuse, 0x10000, RZ ;  /* 0x0001000008037824 */ /* 0x040fe200078e00ff */
[----:B------:R-:W-:-:S03]  /*03f0*/  PRMT R8, R8, 0x7632, R8 ;  /* 0x0000763208087816 */ /* 0x000fc60000000008 */
[----:B------:R-:W-:Y:S01]  /*0400*/  @!P1 FSEL R13, R13, 9.9999997473787516356e-06, P3 ;  /* 0x3727c5ac0d0d9808 */ /* 0x000fe20001800000 */
[----:B------:R-:W-:Y:S01]  /*0410*/  FMUL R12, R11, R12 ;  /* 0x0000000c0b0c7220 */ /* 0x000fe20000400000 */
[--C-:B------:R-:W-:Y:S01]  /*0420*/  FADD R11, R4, R3.reuse ;  /* 0x00000003040b7221 */ /* 0x100fe20000000000 */
[----:B------:R-:W-:Y:S02]  /*0430*/  PRMT R3, R10, 0x7632, R3 ;  /* 0x000076320a037816 */ /* 0x000fe40000000003 */
[C---:B------:R-:W-:Y:S01]  /*0440*/  PRMT R4, R9.reuse, 0x7632, R4 ;  /* 0x0000763209047816 */ /* 0x040fe20000000004 */
[----:B------:R-:W-:Y:S01]  /*0450*/  FMUL R13, R2, R13 ;  /* 0x0000000d020d7220 */ /* 0x000fe20000400000 */
[----:B------:R-:W-:Y:S01]  /*0460*/  SHF.L.U32 R8, R8, 0x10, RZ ;  /* 0x0000001008087819 */ /* 0x000fe200000006ff */
[----:B------:R-:W-:Y:S01]  /*0470*/  IMAD.U32 R10, R10, 0x10000, RZ ;  /* 0x000100000a0a7824 */ /* 0x000fe200078e00ff */
[----:B------:R-:W-:Y:S01]  /*0480*/  PRMT R2, R0, 0x7632, R2 ;  /* 0x0000763200027816 */ /* 0x000fe20000000002 */
[----:B------:R-:W-:Y:S01]  /*0490*/  IMAD.U32 R9, R9, 0x10000, RZ ;  /* 0x0001000009097824 */ /* 0x000fe200078e00ff */
[----:B------:R-:W-:Y:S01]  /*04a0*/  SHF.L.U32 R4, R4, 0x10, RZ ;  /* 0x0000001004047819 */ /* 0x000fe200000006ff */
[----:B------:R-:W-:Y:S01]  /*04b0*/  IMAD.U32 R3, R3, 0x10000, RZ ;  /* 0x0001000003037824 */ /* 0x000fe200078e00ff */
[----:B------:R-:W-:Y:S01]  /*04c0*/  SHF.L.U32 R2, R2, 0x10, RZ ;  /* 0x0000001002027819 */ /* 0x000fe200000006ff */
[----:B------:R-:W-:Y:S01]  /*04d0*/  FADD R5, R5, R8 ;  /* 0x0000000805057221 */ /* 0x000fe20000000000 */
[----:B------:R-:W-:Y:S01]  /*04e0*/  FFMA R9, R10, R12, R9 ;  /* 0x0000000c0a097223 */ /* 0x000fe20000000009 */
[----:B------:R-:W-:Y:S01]  /*04f0*/  IMAD.U32 R0, R0, 0x10000, RZ ;  /* 0x0001000000007824 */ /* 0x000fe200078e00ff */
[----:B------:R-:W-:-:S03]  /*0500*/  FFMA R3, R3, R13, R4 ;  /* 0x0000000d03037223 */ /* 0x000fc60000000004 */
[----:B------:R-:W-:Y:S01]  /*0510*/  FFMA R0, R11, R9, R0 ;  /* 0x000000090b007223 */ /* 0x000fe20000000000 */
[----:B------:R-:W-:-:S05]  /*0520*/  FFMA R3, R5, R3, R2 ;  /* 0x0000000305037223 */ /* 0x000fca0000000002 */
[----:B------:R-:W-:-:S05]  /*0530*/  F2FP.BF16.PACK_AB R3, R3, R0 ;  /* 0x000000000303723e */ /* 0x000fca00000010ff */
[----:B------:R-:W-:Y:S01]  /*0540*/  STG.E [R6.64], R3 ;  /* 0x0000000306007986 */ /* 0x000fe2000c101904 */
[----:B------:R-:W-:Y:S05]  /*0550*/  EXIT ;  /* 0x000000000000794d */ /* 0x000fea0003800000 */
.L_x_0:
[----:B------:R-:W-:-:S00]  /*0560*/  BRA `(.L_x_0) ;  /* 0xfffffff000007947 */ /* 0x000fc0000383ffff */
[----:B------:R-:W-:-:S00]  /*0570*/  NOP ;  /* 0x0000000000007918 */ /* 0x000fc00000000000 */
        /* <DEDUP_REMOVED lines=8> */
.L_x_1:
